	.headerflags	@"EF_CUDA_TEXMODE_UNIFIED EF_CUDA_64BIT_ADDRESS EF_CUDA_ACCELERATORS EF_CUDA_SM90 EF_CUDA_VIRTUAL_SM(EF_CUDA_SM90)"
	.elftype	@"ET_EXEC"


//--------------------- .nv.info                  --------------------------
	.section	.nv.info,"",@"SHT_CUDA_INFO"
	.align	4


	//----- nvinfo : EIATTR_REGCOUNT
	.align		4
        /*0000*/ 	.byte	0x04, 0x2f
        /*0002*/ 	.short	(.L_3 - .L_2)
	.align		4
.L_2:
        /*0004*/ 	.word	index@(triton_per_fused__native_batch_norm_legit_no_training_mean_10)
        /*0008*/ 	.word	0x00000016


	//----- nvinfo : EIATTR_MIN_STACK_SIZE
	.align		4
.L_3:
        /*000c*/ 	.byte	0x04, 0x12
        /*000e*/ 	.short	(.L_5 - .L_4)
	.align		4
.L_4:
        /*0010*/ 	.word	index@(triton_per_fused__native_batch_norm_legit_no_training_mean_10)
        /*0014*/ 	.word	0x00000000


	//----- nvinfo : EIATTR_FRAME_SIZE
	.align		4
.L_5:
        /*0018*/ 	.byte	0x04, 0x11
        /*001a*/ 	.short	(.L_7 - .L_6)
	.align		4
.L_6:
        /*001c*/ 	.word	index@(triton_per_fused__native_batch_norm_legit_no_training_mean_10)
        /*0020*/ 	.word	0x00000000


	//----- nvinfo : EIATTR_MIN_STACK_SIZE
	.align		4
.L_7:
        /*0024*/ 	.byte	0x04, 0x12
        /*0026*/ 	.short	(.L_9 - .L_8)
	.align		4
.L_8:
        /*0028*/ 	.word	index@(triton_per_fused__native_batch_norm_legit_no_training_mean_10)
        /*002c*/ 	.word	0x00000000
.L_9:


//--------------------- .nv.info.triton_per_fused__native_batch_norm_legit_no_training_mean_10 --------------------------
	.section	.nv.info.triton_per_fused__native_batch_norm_legit_no_training_mean_10,"",@"SHT_CUDA_INFO"
	.sectionflags	@""
	.align	4


	//----- nvinfo : EIATTR_CUDA_API_VERSION
	.align		4
        /*0000*/ 	.byte	0x04, 0x37
        /*0002*/ 	.short	(.L_11 - .L_10)
.L_10:
        /*0004*/ 	.word	0x0000007c


	//----- nvinfo : EIATTR_KPARAM_INFO
	.align		4
.L_11:
        /*0008*/ 	.byte	0x04, 0x17
        /*000a*/ 	.short	(.L_13 - .L_12)
.L_12:
        /*000c*/ 	.word	0x00000000
        /*0010*/ 	.short	0x0008
        /*0012*/ 	.short	0x003c
        /*0014*/ 	.byte	0x00, 0xf0, 0x11, 0x00


	//----- nvinfo : EIATTR_KPARAM_INFO
	.align		4
.L_13:
        /*0018*/ 	.byte	0x04, 0x17
        /*001a*/ 	.short	(.L_15 - .L_14)
.L_14:
        /*001c*/ 	.word	0x00000000
        /*0020*/ 	.short	0x0007
        /*0022*/ 	.short	0x0038
        /*0024*/ 	.byte	0x00, 0xf0, 0x11, 0x00


	//----- nvinfo : EIATTR_KPARAM_INFO
	.align		4
.L_15:
        /*0028*/ 	.byte	0x04, 0x17
        /*002a*/ 	.short	(.L_17 - .L_16)
.L_16:
        /*002c*/ 	.word	0x00000000
        /*0030*/ 	.short	0x0006
        /*0032*/ 	.short	0x0030
        /*0034*/ 	.byte	0x00, 0xf4, 0x21, 0x00


	//----- nvinfo : EIATTR_KPARAM_INFO
	.align		4
.L_17:
        /*0038*/ 	.byte	0x04, 0x17
        /*003a*/ 	.short	(.L_19 - .L_18)
.L_18:
        /*003c*/ 	.word	0x00000000
        /*0040*/ 	.short	0x0005
        /*0042*/ 	.short	0x0028
        /*0044*/ 	.byte	0x00, 0xf4, 0x21, 0x00


	//----- nvinfo : EIATTR_KPARAM_INFO
	.align		4
.L_19:
        /*0048*/ 	.byte	0x04, 0x17
        /*004a*/ 	.short	(.L_21 - .L_20)
.L_20:
        /*004c*/ 	.word	0x00000000
        /*0050*/ 	.short	0x0004
        /*0052*/ 	.short	0x0020
        /*0054*/ 	.byte	0x00, 0xf4, 0x21, 0x00


	//----- nvinfo : EIATTR_KPARAM_INFO
	.align		4
.L_21:
        /*0058*/ 	.byte	0x04, 0x17
        /*005a*/ 	.short	(.L_23 - .L_22)
.L_22:
        /*005c*/ 	.word	0x00000000
        /*0060*/ 	.short	0x0003
        /*0062*/ 	.short	0x0018
        /*0064*/ 	.byte	0x00, 0xf4, 0x21, 0x00


	//----- nvinfo : EIATTR_KPARAM_INFO
	.align		4
.L_23:
        /*0068*/ 	.byte	0x04, 0x17
        /*006a*/ 	.short	(.L_25 - .L_24)
.L_24:
        /*006c*/ 	.word	0x00000000
        /*0070*/ 	.short	0x0002
        /*0072*/ 	.short	0x0010
        /*0074*/ 	.byte	0x00, 0xf4, 0x21, 0x00


	//----- nvinfo : EIATTR_KPARAM_INFO
	.align		4
.L_25:
        /*0078*/ 	.byte	0x04, 0x17
        /*007a*/ 	.short	(.L_27 - .L_26)
.L_26:
        /*007c*/ 	.word	0x00000000
        /*0080*/ 	.short	0x0001
        /*0082*/ 	.short	0x0008
        /*0084*/ 	.byte	0x00, 0xf4, 0x21, 0x00


	//----- nvinfo : EIATTR_KPARAM_INFO
	.align		4
.L_27:
        /*0088*/ 	.byte	0x04, 0x17
        /*008a*/ 	.short	(.L_29 - .L_28)
.L_28:
        /*008c*/ 	.word	0x00000000
        /*0090*/ 	.short	0x0000
        /*0092*/ 	.short	0x0000
        /*0094*/ 	.byte	0x00, 0xf4, 0x21, 0x00


	//----- nvinfo : EIATTR_SPARSE_MMA_MASK
	.align		4
.L_29:
        /*0098*/ 	.byte	0x03, 0x50
        /*009a*/ 	.short	0x0000


	//----- nvinfo : EIATTR_MAXREG_COUNT
	.align		4
        /*009c*/ 	.byte	0x03, 0x1b
        /*009e*/ 	.short	0x00ff


	//----- nvinfo : EIATTR_COOP_GROUP_MASK_REGIDS
	.align		4
        /*00a0*/ 	.byte	0x04, 0x29
        /*00a2*/ 	.short	(.L_31 - .L_30)


	//   ....[0]....
.L_30:
        /*00a4*/ 	.word	0xffffffff


	//   ....[1]....
        /*00a8*/ 	.word	0xffffffff


	//   ....[2]....
        /*00ac*/ 	.word	0xffffffff


	//----- nvinfo : EIATTR_COOP_GROUP_INSTR_OFFSETS
	.align		4
.L_31:
        /*00b0*/ 	.byte	0x04, 0x28
        /*00b2*/ 	.short	(.L_33 - .L_32)


	//   ....[0]....
.L_32:
        /*00b4*/ 	.word	0x000003c0


	//   ....[1]....
        /*00b8*/ 	.word	0x000003e0


	//   ....[2]....
        /*00bc*/ 	.word	0x00000400


	//----- nvinfo : EIATTR_EXIT_INSTR_OFFSETS
	.align		4
.L_33:
        /*00c0*/ 	.byte	0x04, 0x1c
        /*00c2*/ 	.short	(.L_35 - .L_34)


	//   ....[0]....
.L_34:
        /*00c4*/ 	.word	0x00000510


	//   ....[1]....
        /*00c8*/ 	.word	0x00000540


	//----- nvinfo : EIATTR_REQNTID
	.align		4
.L_35:
        /*00cc*/ 	.byte	0x04, 0x10
        /*00ce*/ 	.short	(.L_37 - .L_36)
.L_36:
        /*00d0*/ 	.word	0x00000040
        /*00d4*/ 	.word	0x00000001
        /*00d8*/ 	.word	0x00000001


	//----- nvinfo : EIATTR_CBANK_PARAM_SIZE
	.align		4
.L_37:
        /*00dc*/ 	.byte	0x03, 0x19
        /*00de*/ 	.short	0x0040


	//----- nvinfo : EIATTR_PARAM_CBANK
	.align		4
        /*00e0*/ 	.byte	0x04, 0x0a
        /*00e2*/ 	.short	(.L_39 - .L_38)
	.align		4
.L_38:
        /*00e4*/ 	.word	index@(.nv.constant0.triton_per_fused__native_batch_norm_legit_no_training_mean_10)
        /*00e8*/ 	.short	0x0210
        /*00ea*/ 	.short	0x0040


	//----- nvinfo : EIATTR_SW_WAR
	.align		4
.L_39:
        /*00ec*/ 	.byte	0x04, 0x36
        /*00ee*/ 	.short	(.L_41 - .L_40)
.L_40:
        /*00f0*/ 	.word	0x00000008
.L_41:


//--------------------- .nv.callgraph             --------------------------
	.section	.nv.callgraph,"",@"SHT_CUDA_CALLGRAPH"
	.align	4
	.sectionentsize	8
	.align		4
        /*0000*/ 	.word	0x00000000
	.align		4
        /*0004*/ 	.word	0xffffffff
	.align		4
        /*0008*/ 	.word	0x00000000
	.align		4
        /*000c*/ 	.word	0xfffffffe
	.align		4
        /*0010*/ 	.word	0x00000000
	.align		4
        /*0014*/ 	.word	0xfffffffd
	.align		4
        /*0018*/ 	.word	0x00000000
	.align		4
        /*001c*/ 	.word	0xfffffffc


//--------------------- .nv.constant4             --------------------------
	.section	.nv.constant4,"a",@progbits
	.align	8
	.align		8
.nv.constant4:
        /*0000*/ 	.dword	_$_str
	.align		8
        /*0008*/ 	.dword	_$_str_$_2


//--------------------- .text.triton_per_fused__native_batch_norm_legit_no_training_mean_10 --------------------------
	.section	.text.triton_per_fused__native_batch_norm_legit_no_training_mean_10,"ax",@progbits
	.sectionflags	@"SHF_BARRIERS=1"
	.align	128
        .global         triton_per_fused__native_batch_norm_legit_no_training_mean_10
        .type           triton_per_fused__native_batch_norm_legit_no_training_mean_10,@function
        .size           triton_per_fused__native_batch_norm_legit_no_training_mean_10,(.L_x_1 - triton_per_fused__native_batch_norm_legit_no_training_mean_10)
        .other          triton_per_fused__native_batch_norm_legit_no_training_mean_10,@"STO_CUDA_ENTRY STV_DEFAULT"
triton_per_fused__native_batch_norm_legit_no_training_mean_10:
.text.triton_per_fused__native_batch_norm_legit_no_training_mean_10:
[----:B------:R-:W0:Y:S01]  /*0000*/  LDC R1, c[0x0][0x28] ;  /* 0x00000a00ff017b82 */ /* 0x000e220000000800 */
[----:B------:R-:W1:Y:S07]  /*0010*/  S2R R7, SR_TID.X ;  /* 0x0000000000077919 */ /* 0x000e6e0000002100 */
[----:B------:R-:W2:Y:S01]  /*0020*/  LDC.64 R18, c[0x0][0x228] ;  /* 0x00008a00ff127b82 */ /* 0x000ea20000000a00 */
[----:B------:R-:W-:Y:S01]  /*0030*/  HFMA2.MMA R8, -RZ, RZ, 0, 0 ;  /* 0x00000000ff087435 */ /* 0x000fe200000001ff */
[----:B------:R-:W-:Y:S01]  /*0040*/  ULDC.64 UR6, c[0x0][0x208] ;  /* 0x0000820000067ab9 */ /* 0x000fe20000000a00 */
[----:B------:R-:W3:Y:S05]  /*0050*/  S2R R0, SR_CTAID.X ;  /* 0x0000000000007919 */ /* 0x000eea0000002500 */
[----:B------:R-:W4:Y:S08]  /*0060*/  LDC.64 R16, c[0x0][0x218] ;  /* 0x00008600ff107b82 */ /* 0x000f300000000a00 */
[----:B------:R-:W5:Y:S08]  /*0070*/  LDC.64 R12, c[0x0][0x220] ;  /* 0x00008800ff0c7b82 */ /* 0x000f700000000a00 */
[----:B------:R-:W4:Y:S01]  /*0080*/  LDC.64 R10, c[0x0][0x230] ;  /* 0x00008c00ff0a7b82 */ /* 0x000f220000000a00 */
[----:B-1----:R-:W-:-:S07]  /*0090*/  SHF.R.U32.HI R9, RZ, 0x3, R7 ;  /* 0x00000003ff097819 */ /* 0x002fce0000011607 */
[----:B------:R-:W1:Y:S01]  /*00a0*/  LDC.64 R4, c[0x0][0x238] ;  /* 0x00008e00ff047b82 */ /* 0x000e620000000a00 */
[----:B---3--:R-:W-:Y:S02]  /*00b0*/  SHF.L.U32 R0, R0, 0x3, RZ ;  /* 0x0000000300007819 */ /* 0x008fe400000006ff */
[----:B------:R-:W-:-:S04]  /*00c0*/  SGXT.U32 R9, R9, 0x3 ;  /* 0x000000030909781a */ /* 0x000fc80000000000 */
[----:B------:R-:W-:-:S04]  /*00d0*/  LOP3.LUT R6, R0, R9, RZ, 0xfc, !PT ;  /* 0x0000000900067212 */ /* 0x000fc800078efcff */
[C---:B------:R-:W-:Y:S01]  /*00e0*/  ISETP.GE.AND P1, PT, R6.reuse, 0xa0, PT ;  /* 0x000000a00600780c */ /* 0x040fe20003f26270 */
[----:B------:R-:W-:-:S05]  /*00f0*/  IMAD.HI R2, R6, 0x66666667, RZ ;  /* 0x6666666706027827 */ /* 0x000fca00078e02ff */
[----:B------:R-:W-:-:S04]  /*0100*/  SHF.R.U32.HI R3, RZ, 0x1f, R2 ;  /* 0x0000001fff037819 */ /* 0x000fc80000011602 */
[----:B------:R-:W-:-:S05]  /*0110*/  LEA.HI.SX32 R3, R2, R3, 0x1c ;  /* 0x0000000302037211 */ /* 0x000fca00078fe2ff */
[----:B------:R-:W-:-:S04]  /*0120*/  IMAD R15, R3, -0x28, R6 ;  /* 0xffffffd8030f7824 */ /* 0x000fc800078e0206 */
[----:B--2---:R-:W-:-:S05]  /*0130*/  IMAD.WIDE R18, R15, 0x4, R18 ;  /* 0x000000040f127825 */ /* 0x004fca00078e0212 */
[----:B------:R2:W3:Y:S01]  /*0140*/  @!P1 LDG.E.EL R8, desc[UR6][R18.64] ;  /* 0x0000000612089981 */ /* 0x0004e2000c2e1900 */
[----:B------:R-:W-:-:S04]  /*0150*/  SHF.L.U32 R2, R7, 0x1, RZ ;  /* 0x0000000107027819 */ /* 0x000fc800000006ff */
[----:B------:R-:W-:-:S04]  /*0160*/  LOP3.LUT R3, R2, 0xe, RZ, 0xc0, !PT ;  /* 0x0000000e02037812 */ /* 0x000fc800078ec0ff */
[----:B------:R-:W-:Y:S02]  /*0170*/  LEA R6, R6, R3, 0x4 ;  /* 0x0000000306067211 */ /* 0x000fe400078e20ff */
[----:B------:R-:W-:-:S03]  /*0180*/  CS2R R2, SRZ ;  /* 0x0000000000027805 */ /* 0x000fc6000001ff00 */
[----:B----4-:R-:W-:Y:S01]  /*0190*/  IMAD.WIDE R16, R6, 0x4, R16 ;  /* 0x0000000406107825 */ /* 0x010fe200078e0210 */
[----:B------:R-:W-:-:S03]  /*01a0*/  MOV R14, RZ ;  /* 0x000000ff000e7202 */ /* 0x000fc60000000f00 */
[C---:B-----5:R-:W-:Y:S01]  /*01b0*/  IMAD.WIDE R12, R15.reuse, 0x4, R12 ;  /* 0x000000040f0c7825 */ /* 0x060fe200078e020c */
[----:B------:R-:W4:Y:S03]  /*01c0*/  @!P1 LDG.E.64 R2, desc[UR6][R16.64] ;  /* 0x0000000610029981 */ /* 0x000f26000c1e1b00 */
[C---:B0-----:R-:W-:Y:S01]  /*01d0*/  IMAD.WIDE R10, R15.reuse, 0x4, R10 ;  /* 0x000000040f0a7825 */ /* 0x041fe200078e020a */
[----:B------:R0:W5:Y:S01]  /*01e0*/  @!P1 LDG.E.EL R14, desc[UR6][R12.64] ;  /* 0x000000060c0e9981 */ /* 0x000162000c2e1900 */
[----:B--2---:R-:W-:Y:S02]  /*01f0*/  MOV R18, RZ ;  /* 0x000000ff00127202 */ /* 0x004fe40000000f00 */
[----:B-1----:R-:W-:Y:S01]  /*0200*/  IMAD.WIDE R4, R15, 0x4, R4 ;  /* 0x000000040f047825 */ /* 0x002fe200078e0204 */
[----:B------:R-:W-:-:S04]  /*0210*/  HFMA2.MMA R15, -RZ, RZ, 0, 0 ;  /* 0x00000000ff0f7435 */ /* 0x000fc800000001ff */
[----:B------:R-:W2:Y:S06]  /*0220*/  @!P1 LDG.E.EL R18, desc[UR6][R4.64] ;  /* 0x0000000604129981 */ /* 0x000eac000c2e1900 */
[----:B------:R4:W2:Y:S01]  /*0230*/  @!P1 LDG.E.EL R15, desc[UR6][R10.64] ;  /* 0x000000060a0f9981 */ /* 0x0008a2000c2e1900 */
[----:B0-----:R-:W-:Y:S01]  /*0240*/  HFMA2.MMA R13, -RZ, RZ, 1.625, 0 ;  /* 0x3e800000ff0d7435 */ /* 0x001fe200000001ff */
[----:B------:R-:W0:Y:S01]  /*0250*/  S2UR UR5, SR_CgaCtaId ;  /* 0x00000000000579c3 */ /* 0x000e220000008800 */
[----:B------:R-:W-:Y:S02]  /*0260*/  UMOV UR4, 0x400 ;  /* 0x0000040000047882 */ /* 0x000fe40000000000 */
[----:B0-----:R-:W-:Y:S01]  /*0270*/  UPRMT UR4, UR5, 0x654, UR4 ;  /* 0x0000065405047896 */ /* 0x001fe20008000004 */
[----:B---3--:R-:W-:-:S04]  /*0280*/  FADD R8, R8, 9.9999997473787516356e-06 ;  /* 0x3727c5ac08087421 */ /* 0x008fc80000000000 */
[----:B------:R-:W0:Y:S02]  /*0290*/  MUFU.SQRT R16, R8 ;  /* 0x0000000800107308 */ /* 0x000e240000002000 */
[C---:B0-----:R-:W-:Y:S02]  /*02a0*/  FSETP.GT.AND P0, PT, R16.reuse, 8.50705917302346158658e+37, PT ;  /* 0x7e8000001000780b */ /* 0x041fe40003f04000 */
[----:B------:R-:W-:-:S11]  /*02b0*/  FSETP.GEU.AND P2, PT, R16, 1.175494350822287508e-38, PT ;  /* 0x008000001000780b */ /* 0x000fd60003f4e000 */
[----:B------:R-:W-:-:S04]  /*02c0*/  @P0 FMUL R16, R16, 0.25 ;  /* 0x3e80000010100820 */ /* 0x000fc80000400000 */
[----:B------:R-:W-:-:S06]  /*02d0*/  @!P2 FMUL R16, R16, 16777216 ;  /* 0x4b8000001010a820 */ /* 0x000fcc0000400000 */
[----:B------:R-:W0:Y:S01]  /*02e0*/  MUFU.RCP R16, R16 ;  /* 0x0000001000107308 */ /* 0x000e220000001000 */
[----:B------:R-:W-:Y:S02]  /*02f0*/  FSEL R13, R13, 1, P0 ;  /* 0x3f8000000d0d7808 */ /* 0x000fe40000000000 */
[----:B----4-:R-:W-:Y:S02]  /*0300*/  SEL R11, R2, RZ, !P1 ;  /* 0x000000ff020b7207 */ /* 0x010fe40004800000 */
[----:B------:R-:W-:Y:S01]  /*0310*/  SEL R3, R3, RZ, !P1 ;  /* 0x000000ff03037207 */ /* 0x000fe20004800000 */
[----:B------:R-:W-:Y:S02]  /*0320*/  @!P2 FMUL R13, R13, 16777216 ;  /* 0x4b8000000d0da820 */ /* 0x000fe40000400000 */
[--C-:B-----5:R-:W-:Y:S02]  /*0330*/  FADD R2, R11, -R14.reuse ;  /* 0x8000000e0b027221 */ /* 0x120fe40000000000 */
[----:B------:R-:W-:Y:S01]  /*0340*/  FADD R14, R3, -R14 ;  /* 0x8000000e030e7221 */ /* 0x000fe20000000000 */
[----:B0-----:R-:W-:-:S04]  /*0350*/  FMUL R13, R16, R13 ;  /* 0x0000000d100d7220 */ /* 0x001fc80000400000 */
[-C--:B------:R-:W-:Y:S01]  /*0360*/  FMUL R3, R2, R13.reuse ;  /* 0x0000000d02037220 */ /* 0x080fe20000400000 */
[----:B------:R-:W-:-:S03]  /*0370*/  FMUL R13, R14, R13 ;  /* 0x0000000d0e0d7220 */ /* 0x000fc60000400000 */
[-CC-:B--2---:R-:W-:Y:S01]  /*0380*/  FFMA R2, R3, R15.reuse, R18.reuse ;  /* 0x0000000f03027223 */ /* 0x184fe20000000012 */
[----:B------:R-:W-:-:S04]  /*0390*/  FFMA R3, R13, R15, R18 ;  /* 0x0000000f0d037223 */ /* 0x000fc80000000012 */
[----:B------:R-:W-:-:S05]  /*03a0*/  FADD R4, R2, R3 ;  /* 0x0000000302047221 */ /* 0x000fca0000000000 */
[----:B------:R-:W-:-:S05]  /*03b0*/  FSEL R5, R4, RZ, !P1 ;  /* 0x000000ff04057208 */ /* 0x000fca0004800000 */
[----:B------:R-:W0:Y:S02]  /*03c0*/  SHFL.BFLY PT, R4, R5, 0x4, 0x1f ;  /* 0x0c801f0005047f89 */ /* 0x000e2400000e0000 */
[----:B0-----:R-:W-:-:S05]  /*03d0*/  FADD R8, R5, R4 ;  /* 0x0000000405087221 */ /* 0x001fca0000000000 */
[----:B------:R-:W0:Y:S02]  /*03e0*/  SHFL.BFLY PT, R11, R8, 0x2, 0x1f ;  /* 0x0c401f00080b7f89 */ /* 0x000e2400000e0000 */
[----:B0-----:R-:W-:-:S05]  /*03f0*/  FADD R11, R8, R11 ;  /* 0x0000000b080b7221 */ /* 0x001fca0000000000 */
[----:B------:R-:W0:Y:S01]  /*0400*/  SHFL.BFLY PT, R10, R11, 0x1, 0x1f ;  /* 0x0c201f000b0a7f89 */ /* 0x000e2200000e0000 */
[----:B------:R-:W-:Y:S02]  /*0410*/  LOP3.LUT R4, R7, 0x7, RZ, 0xc0, !PT ;  /* 0x0000000707047812 */ /* 0x000fe400078ec0ff */
[----:B------:R-:W-:Y:S02]  /*0420*/  LEA R13, R9, UR4, 0x2 ;  /* 0x00000004090d7c11 */ /* 0x000fe4000f8e10ff */
[----:B------:R-:W-:Y:S01]  /*0430*/  LEA R12, R4, UR4, 0x2 ;  /* 0x00000004040c7c11 */ /* 0x000fe2000f8e10ff */
[----:B------:R-:W1:Y:S08]  /*0440*/  LDC.64 R8, c[0x0][0x210] ;  /* 0x00008400ff087b82 */ /* 0x000e700000000a00 */
[----:B------:R-:W2:Y:S01]  /*0450*/  LDC.64 R4, c[0x0][0x240] ;  /* 0x00009000ff047b82 */ /* 0x000ea20000000a00 */
[----:B0-----:R-:W-:-:S05]  /*0460*/  FADD R10, R11, R10 ;  /* 0x0000000a0b0a7221 */ /* 0x001fca0000000000 */
[----:B------:R0:W-:Y:S02]  /*0470*/  STS [R13], R10 ;  /* 0x0000000a0d007388 */ /* 0x0001e40000000800 */
[----:B------:R-:W-:Y:S01]  /*0480*/  BAR.SYNC.DEFER_BLOCKING 0x0 ;  /* 0x0000000000007b1d */ /* 0x000fe20000010000 */
[----:B------:R-:W-:Y:S02]  /*0490*/  LOP3.LUT P0, RZ, R7, 0x38, RZ, 0xc0, !PT ;  /* 0x0000003807ff7812 */ /* 0x000fe4000780c0ff */
[----:B------:R-:W-:Y:S01]  /*04a0*/  LOP3.LUT R11, R0, 0x7, R7, 0xf8, !PT ;  /* 0x00000007000b7812 */ /* 0x000fe200078ef807 */
[----:B--2---:R-:W-:-:S03]  /*04b0*/  IMAD.WIDE R6, R6, 0x4, R4 ;  /* 0x0000000406067825 */ /* 0x004fc600078e0204 */
[C---:B------:R-:W-:Y:S01]  /*04c0*/  ISETP.LT.AND P0, PT, R11.reuse, 0xa0, !P0 ;  /* 0x000000a00b00780c */ /* 0x040fe20004701270 */
[----:B------:R-:W2:Y:S04]  /*04d0*/  LDS R12, [R12] ;  /* 0x000000000c0c7984 */ /* 0x000ea80000000800 */
[----:B------:R0:W-:Y:S01]  /*04e0*/  @!P1 STG.E.64 desc[UR6][R6.64], R2 ;  /* 0x0000000206009986 */ /* 0x0001e2000c101b06 */
[----:B-1----:R-:W-:Y:S01]  /*04f0*/  IMAD.WIDE R4, R11, 0x4, R8 ;  /* 0x000000040b047825 */ /* 0x002fe200078e0208 */
[----:B------:R-:W-:Y:S06]  /*0500*/  BAR.SYNC.DEFER_BLOCKING 0x0 ;  /* 0x0000000000007b1d */ /* 0x000fec0000010000 */
[----:B0-----:R-:W-:Y:S05]  /*0510*/  @!P0 EXIT ;  /* 0x000000000000894d */ /* 0x001fea0003800000 */
[----:B--2---:R-:W-:-:S05]  /*0520*/  FMUL R3, R12, 0.0625 ;  /* 0x3d8000000c037820 */ /* 0x004fca0000400000 */
[----:B------:R-:W-:Y:S01]  /*0530*/  STG.E desc[UR6][R4.64], R3 ;  /* 0x0000000304007986 */ /* 0x000fe2000c101906 */
[----:B------:R-:W-:Y:S05]  /*0540*/  EXIT ;  /* 0x000000000000794d */ /* 0x000fea0003800000 */
.L_x_0:
[----:B------:R-:W-:-:S00]  /*0550*/  BRA `(.L_x_0) ;  /* 0xfffffffc00fc7947 */ /* 0x000fc0000383ffff */
[----:B------:R-:W-:-:S00]  /*0560*/  NOP ;  /* 0x0000000000007918 */ /* 0x000fc00000000000 */
        /* <DEDUP_REMOVED lines=9> */
.L_x_1:


//--------------------- .nv.global.init           --------------------------
	.section	.nv.global.init,"aw",@progbits
.nv.global.init:
	.type		_$_str,@object
	.size		_$_str,(_$_str_$_2 - _$_str)
_$_str:
        /*0000*/ 	.byte	0x5f, 0x5f, 0x43, 0x55, 0x44, 0x41, 0x5f, 0x46, 0x54, 0x5a, 0x00
	.type		_$_str_$_2,@object
	.size		_$_str_$_2,(.L_1 - _$_str_$_2)
_$_str_$_2:
        /*000b*/ 	.byte	0x5f, 0x5f, 0x43, 0x55, 0x44, 0x41, 0x5f, 0x50, 0x52, 0x45, 0x43, 0x5f, 0x53, 0x51, 0x52, 0x54
        /*001b*/ 	.byte	0x00
.L_1:


//--------------------- .nv.shared.triton_per_fused__native_batch_norm_legit_no_training_mean_10 --------------------------
	.section	.nv.shared.triton_per_fused__native_batch_norm_legit_no_training_mean_10,"aw",@nobits
	.sectionflags	@""
	.align	16
	.zero		1024


//--------------------- .nv.constant0.triton_per_fused__native_batch_norm_legit_no_training_mean_10 --------------------------
	.section	.nv.constant0.triton_per_fused__native_batch_norm_legit_no_training_mean_10,"a",@progbits
	.sectionflags	@""
	.align	4
.nv.constant0.triton_per_fused__native_batch_norm_legit_no_training_mean_10:
	.zero		592
